//
// Generated by NVIDIA NVVM Compiler
//
// Compiler Build ID: CL-36424714
// Cuda compilation tools, release 13.0, V13.0.88
// Based on NVVM 20.0.0
//

.version 9.0
.target sm_100
.address_size 64

	// .globl	_Z12tiled_matmulPfS_S_i
// _ZZ12tiled_matmulPfS_S_iE3Mds has been demoted
// _ZZ12tiled_matmulPfS_S_iE3Nds has been demoted

.visible .entry _Z12tiled_matmulPfS_S_i(
	.param .u64 .ptr .align 1 _Z12tiled_matmulPfS_S_i_param_0,
	.param .u64 .ptr .align 1 _Z12tiled_matmulPfS_S_i_param_1,
	.param .u64 .ptr .align 1 _Z12tiled_matmulPfS_S_i_param_2,
	.param .u32 _Z12tiled_matmulPfS_S_i_param_3
)
{
	.reg .pred 	%p<3>;
	.reg .b32 	%r<37>;
	.reg .b32 	%f<201>;
	.reg .b64 	%rd<13>;
	// demoted variable
	.shared .align 4 .b8 _ZZ12tiled_matmulPfS_S_iE3Mds[16384];
	// demoted variable
	.shared .align 4 .b8 _ZZ12tiled_matmulPfS_S_iE3Nds[16384];
	ld.param.u64 	%rd3, [_Z12tiled_matmulPfS_S_i_param_0];
	ld.param.u64 	%rd4, [_Z12tiled_matmulPfS_S_i_param_1];
	ld.param.u64 	%rd5, [_Z12tiled_matmulPfS_S_i_param_2];
	ld.param.u32 	%r19, [_Z12tiled_matmulPfS_S_i_param_3];
	mov.u32 	%r20, %ctaid.x;
	mov.u32 	%r21, %ctaid.y;
	mov.u32 	%r1, %tid.x;
	mov.u32 	%r2, %tid.y;
	shl.b32 	%r22, %r21, 6;
	add.s32 	%r3, %r22, %r2;
	shl.b32 	%r4, %r20, 6;
	setp.lt.s32 	%p1, %r19, 64;
	mov.f32 	%f200, 0f00000000;
	@%p1 bra 	$L__BB0_3;
	shl.b32 	%r23, %r2, 8;
	mov.u32 	%r24, _ZZ12tiled_matmulPfS_S_iE3Mds;
	add.s32 	%r5, %r24, %r23;
	shl.b32 	%r25, %r1, 2;
	add.s32 	%r6, %r5, %r25;
	mov.u32 	%r26, _ZZ12tiled_matmulPfS_S_iE3Nds;
	add.s32 	%r8, %r26, %r25;
	add.s32 	%r7, %r8, %r23;
	shr.s32 	%r27, %r19, 31;
	shr.u32 	%r28, %r27, 26;
	add.s32 	%r29, %r19, %r28;
	shr.s32 	%r30, %r29, 6;
	neg.s32 	%r36, %r30;
	mad.lo.s32 	%r35, %r19, %r3, %r1;
	mad.lo.s32 	%r31, %r2, %r19, %r1;
	add.s32 	%r34, %r31, %r4;
	shl.b32 	%r12, %r19, 6;
	cvta.to.global.u64 	%rd1, %rd3;
	cvta.to.global.u64 	%rd2, %rd4;
	mov.f32 	%f200, 0f00000000;
$L__BB0_2:
	mul.wide.s32 	%rd6, %r35, 4;
	add.s64 	%rd7, %rd1, %rd6;
	ld.global.f32 	%f6, [%rd7];
	st.shared.f32 	[%r6], %f6;
	mul.wide.u32 	%rd8, %r34, 4;
	add.s64 	%rd9, %rd2, %rd8;
	ld.global.f32 	%f7, [%rd9];
	st.shared.f32 	[%r7], %f7;
	bar.sync 	0;
	ld.shared.f32 	%f8, [%r5];
	ld.shared.f32 	%f9, [%r8];
	fma.rn.f32 	%f10, %f8, %f9, %f200;
	ld.shared.f32 	%f11, [%r5+4];
	ld.shared.f32 	%f12, [%r8+256];
	fma.rn.f32 	%f13, %f11, %f12, %f10;
	ld.shared.f32 	%f14, [%r5+8];
	ld.shared.f32 	%f15, [%r8+512];
	fma.rn.f32 	%f16, %f14, %f15, %f13;
	ld.shared.f32 	%f17, [%r5+12];
	ld.shared.f32 	%f18, [%r8+768];
	fma.rn.f32 	%f19, %f17, %f18, %f16;
	ld.shared.f32 	%f20, [%r5+16];
	ld.shared.f32 	%f21, [%r8+1024];
	fma.rn.f32 	%f22, %f20, %f21, %f19;
	ld.shared.f32 	%f23, [%r5+20];
	ld.shared.f32 	%f24, [%r8+1280];
	fma.rn.f32 	%f25, %f23, %f24, %f22;
	ld.shared.f32 	%f26, [%r5+24];
	ld.shared.f32 	%f27, [%r8+1536];
	fma.rn.f32 	%f28, %f26, %f27, %f25;
	ld.shared.f32 	%f29, [%r5+28];
	ld.shared.f32 	%f30, [%r8+1792];
	fma.rn.f32 	%f31, %f29, %f30, %f28;
	ld.shared.f32 	%f32, [%r5+32];
	ld.shared.f32 	%f33, [%r8+2048];
	fma.rn.f32 	%f34, %f32, %f33, %f31;
	ld.shared.f32 	%f35, [%r5+36];
	ld.shared.f32 	%f36, [%r8+2304];
	fma.rn.f32 	%f37, %f35, %f36, %f34;
	ld.shared.f32 	%f38, [%r5+40];
	ld.shared.f32 	%f39, [%r8+2560];
	fma.rn.f32 	%f40, %f38, %f39, %f37;
	ld.shared.f32 	%f41, [%r5+44];
	ld.shared.f32 	%f42, [%r8+2816];
	fma.rn.f32 	%f43, %f41, %f42, %f40;
	ld.shared.f32 	%f44, [%r5+48];
	ld.shared.f32 	%f45, [%r8+3072];
	fma.rn.f32 	%f46, %f44, %f45, %f43;
	ld.shared.f32 	%f47, [%r5+52];
	ld.shared.f32 	%f48, [%r8+3328];
	fma.rn.f32 	%f49, %f47, %f48, %f46;
	ld.shared.f32 	%f50, [%r5+56];
	ld.shared.f32 	%f51, [%r8+3584];
	fma.rn.f32 	%f52, %f50, %f51, %f49;
	ld.shared.f32 	%f53, [%r5+60];
	ld.shared.f32 	%f54, [%r8+3840];
	fma.rn.f32 	%f55, %f53, %f54, %f52;
	ld.shared.f32 	%f56, [%r5+64];
	ld.shared.f32 	%f57, [%r8+4096];
	fma.rn.f32 	%f58, %f56, %f57, %f55;
	ld.shared.f32 	%f59, [%r5+68];
	ld.shared.f32 	%f60, [%r8+4352];
	fma.rn.f32 	%f61, %f59, %f60, %f58;
	ld.shared.f32 	%f62, [%r5+72];
	ld.shared.f32 	%f63, [%r8+4608];
	fma.rn.f32 	%f64, %f62, %f63, %f61;
	ld.shared.f32 	%f65, [%r5+76];
	ld.shared.f32 	%f66, [%r8+4864];
	fma.rn.f32 	%f67, %f65, %f66, %f64;
	ld.shared.f32 	%f68, [%r5+80];
	ld.shared.f32 	%f69, [%r8+5120];
	fma.rn.f32 	%f70, %f68, %f69, %f67;
	ld.shared.f32 	%f71, [%r5+84];
	ld.shared.f32 	%f72, [%r8+5376];
	fma.rn.f32 	%f73, %f71, %f72, %f70;
	ld.shared.f32 	%f74, [%r5+88];
	ld.shared.f32 	%f75, [%r8+5632];
	fma.rn.f32 	%f76, %f74, %f75, %f73;
	ld.shared.f32 	%f77, [%r5+92];
	ld.shared.f32 	%f78, [%r8+5888];
	fma.rn.f32 	%f79, %f77, %f78, %f76;
	ld.shared.f32 	%f80, [%r5+96];
	ld.shared.f32 	%f81, [%r8+6144];
	fma.rn.f32 	%f82, %f80, %f81, %f79;
	ld.shared.f32 	%f83, [%r5+100];
	ld.shared.f32 	%f84, [%r8+6400];
	fma.rn.f32 	%f85, %f83, %f84, %f82;
	ld.shared.f32 	%f86, [%r5+104];
	ld.shared.f32 	%f87, [%r8+6656];
	fma.rn.f32 	%f88, %f86, %f87, %f85;
	ld.shared.f32 	%f89, [%r5+108];
	ld.shared.f32 	%f90, [%r8+6912];
	fma.rn.f32 	%f91, %f89, %f90, %f88;
	ld.shared.f32 	%f92, [%r5+112];
	ld.shared.f32 	%f93, [%r8+7168];
	fma.rn.f32 	%f94, %f92, %f93, %f91;
	ld.shared.f32 	%f95, [%r5+116];
	ld.shared.f32 	%f96, [%r8+7424];
	fma.rn.f32 	%f97, %f95, %f96, %f94;
	ld.shared.f32 	%f98, [%r5+120];
	ld.shared.f32 	%f99, [%r8+7680];
	fma.rn.f32 	%f100, %f98, %f99, %f97;
	ld.shared.f32 	%f101, [%r5+124];
	ld.shared.f32 	%f102, [%r8+7936];
	fma.rn.f32 	%f103, %f101, %f102, %f100;
	ld.shared.f32 	%f104, [%r5+128];
	ld.shared.f32 	%f105, [%r8+8192];
	fma.rn.f32 	%f106, %f104, %f105, %f103;
	ld.shared.f32 	%f107, [%r5+132];
	ld.shared.f32 	%f108, [%r8+8448];
	fma.rn.f32 	%f109, %f107, %f108, %f106;
	ld.shared.f32 	%f110, [%r5+136];
	ld.shared.f32 	%f111, [%r8+8704];
	fma.rn.f32 	%f112, %f110, %f111, %f109;
	ld.shared.f32 	%f113, [%r5+140];
	ld.shared.f32 	%f114, [%r8+8960];
	fma.rn.f32 	%f115, %f113, %f114, %f112;
	ld.shared.f32 	%f116, [%r5+144];
	ld.shared.f32 	%f117, [%r8+9216];
	fma.rn.f32 	%f118, %f116, %f117, %f115;
	ld.shared.f32 	%f119, [%r5+148];
	ld.shared.f32 	%f120, [%r8+9472];
	fma.rn.f32 	%f121, %f119, %f120, %f118;
	ld.shared.f32 	%f122, [%r5+152];
	ld.shared.f32 	%f123, [%r8+9728];
	fma.rn.f32 	%f124, %f122, %f123, %f121;
	ld.shared.f32 	%f125, [%r5+156];
	ld.shared.f32 	%f126, [%r8+9984];
	fma.rn.f32 	%f127, %f125, %f126, %f124;
	ld.shared.f32 	%f128, [%r5+160];
	ld.shared.f32 	%f129, [%r8+10240];
	fma.rn.f32 	%f130, %f128, %f129, %f127;
	ld.shared.f32 	%f131, [%r5+164];
	ld.shared.f32 	%f132, [%r8+10496];
	fma.rn.f32 	%f133, %f131, %f132, %f130;
	ld.shared.f32 	%f134, [%r5+168];
	ld.shared.f32 	%f135, [%r8+10752];
	fma.rn.f32 	%f136, %f134, %f135, %f133;
	ld.shared.f32 	%f137, [%r5+172];
	ld.shared.f32 	%f138, [%r8+11008];
	fma.rn.f32 	%f139, %f137, %f138, %f136;
	ld.shared.f32 	%f140, [%r5+176];
	ld.shared.f32 	%f141, [%r8+11264];
	fma.rn.f32 	%f142, %f140, %f141, %f139;
	ld.shared.f32 	%f143, [%r5+180];
	ld.shared.f32 	%f144, [%r8+11520];
	fma.rn.f32 	%f145, %f143, %f144, %f142;
	ld.shared.f32 	%f146, [%r5+184];
	ld.shared.f32 	%f147, [%r8+11776];
	fma.rn.f32 	%f148, %f146, %f147, %f145;
	ld.shared.f32 	%f149, [%r5+188];
	ld.shared.f32 	%f150, [%r8+12032];
	fma.rn.f32 	%f151, %f149, %f150, %f148;
	ld.shared.f32 	%f152, [%r5+192];
	ld.shared.f32 	%f153, [%r8+12288];
	fma.rn.f32 	%f154, %f152, %f153, %f151;
	ld.shared.f32 	%f155, [%r5+196];
	ld.shared.f32 	%f156, [%r8+12544];
	fma.rn.f32 	%f157, %f155, %f156, %f154;
	ld.shared.f32 	%f158, [%r5+200];
	ld.shared.f32 	%f159, [%r8+12800];
	fma.rn.f32 	%f160, %f158, %f159, %f157;
	ld.shared.f32 	%f161, [%r5+204];
	ld.shared.f32 	%f162, [%r8+13056];
	fma.rn.f32 	%f163, %f161, %f162, %f160;
	ld.shared.f32 	%f164, [%r5+208];
	ld.shared.f32 	%f165, [%r8+13312];
	fma.rn.f32 	%f166, %f164, %f165, %f163;
	ld.shared.f32 	%f167, [%r5+212];
	ld.shared.f32 	%f168, [%r8+13568];
	fma.rn.f32 	%f169, %f167, %f168, %f166;
	ld.shared.f32 	%f170, [%r5+216];
	ld.shared.f32 	%f171, [%r8+13824];
	fma.rn.f32 	%f172, %f170, %f171, %f169;
	ld.shared.f32 	%f173, [%r5+220];
	ld.shared.f32 	%f174, [%r8+14080];
	fma.rn.f32 	%f175, %f173, %f174, %f172;
	ld.shared.f32 	%f176, [%r5+224];
	ld.shared.f32 	%f177, [%r8+14336];
	fma.rn.f32 	%f178, %f176, %f177, %f175;
	ld.shared.f32 	%f179, [%r5+228];
	ld.shared.f32 	%f180, [%r8+14592];
	fma.rn.f32 	%f181, %f179, %f180, %f178;
	ld.shared.f32 	%f182, [%r5+232];
	ld.shared.f32 	%f183, [%r8+14848];
	fma.rn.f32 	%f184, %f182, %f183, %f181;
	ld.shared.f32 	%f185, [%r5+236];
	ld.shared.f32 	%f186, [%r8+15104];
	fma.rn.f32 	%f187, %f185, %f186, %f184;
	ld.shared.f32 	%f188, [%r5+240];
	ld.shared.f32 	%f189, [%r8+15360];
	fma.rn.f32 	%f190, %f188, %f189, %f187;
	ld.shared.f32 	%f191, [%r5+244];
	ld.shared.f32 	%f192, [%r8+15616];
	fma.rn.f32 	%f193, %f191, %f192, %f190;
	ld.shared.f32 	%f194, [%r5+248];
	ld.shared.f32 	%f195, [%r8+15872];
	fma.rn.f32 	%f196, %f194, %f195, %f193;
	ld.shared.f32 	%f197, [%r5+252];
	ld.shared.f32 	%f198, [%r8+16128];
	fma.rn.f32 	%f200, %f197, %f198, %f196;
	bar.sync 	0;
	add.s32 	%r36, %r36, 1;
	setp.ne.s32 	%p2, %r36, 0;
	add.s32 	%r35, %r35, 64;
	add.s32 	%r34, %r34, %r12;
	@%p2 bra 	$L__BB0_2;
$L__BB0_3:
	cvta.to.global.u64 	%rd10, %rd5;
	add.s32 	%r32, %r4, %r1;
	mad.lo.s32 	%r33, %r19, %r3, %r32;
	mul.wide.s32 	%rd11, %r33, 4;
	add.s64 	%rd12, %rd10, %rd11;
	st.global.f32 	[%rd12], %f200;
	ret;

}


// ===== COMPILED SASS (sm_100) =====

	.target	sm_100

	.elftype	@"ET_EXEC"


//--------------------- .note.nv.tkinfo           --------------------------
	.section	.note.nv.tkinfo,"",@"SHT_NOTE"
	.sectionflags	@"SHF_NOTE_NV_TKINFO"
	.tkinfo
        /*0018*/ 	.word	0x00000002
        /*0030*/ 	.string	""
        /*0030*/ 	.string	"ptxas"
        /*0030*/ 	.string	"Cuda compilation tools, release 13.0, V13.0.88"
        /*0030*/ 	.string	"Build cuda_13.0.r13.0/compiler.36424714_0"
        /*0030*/ 	.string	"-arch sm_100 -m 64 "



//--------------------- .note.nv.cuinfo           --------------------------
	.section	.note.nv.cuinfo,"",@"SHT_NOTE"
	.sectionflags	@"SHF_NOTE_NV_CUINFO"
        /*0018*/ 	.short	0x0002
        /*001a*/ 	.short	0x0064
        /*001c*/ 	.short	0x0082
	.zero		2


//--------------------- .nv.info                  --------------------------
	.section	.nv.info,"",@"SHT_CUDA_INFO"
	.align	4


	//----- nvinfo : EIATTR_REGCOUNT
	.align		4
        /*0000*/ 	.byte	0x04, 0x2f
        /*0002*/ 	.short	(.L_1 - .L_0)
	.align		4
.L_0:
        /*0004*/ 	.word	index@(_Z12tiled_matmulPfS_S_i)
        /*0008*/ 	.word	0x00000020


	//----- nvinfo : EIATTR_FRAME_SIZE
	.align		4
.L_1:
        /*000c*/ 	.byte	0x04, 0x11
        /*000e*/ 	.short	(.L_3 - .L_2)
	.align		4
.L_2:
        /*0010*/ 	.word	index@(_Z12tiled_matmulPfS_S_i)
        /*0014*/ 	.word	0x00000000


	//----- nvinfo : EIATTR_MIN_STACK_SIZE
	.align		4
.L_3:
        /*0018*/ 	.byte	0x04, 0x12
        /*001a*/ 	.short	(.L_5 - .L_4)
	.align		4
.L_4:
        /*001c*/ 	.word	index@(_Z12tiled_matmulPfS_S_i)
        /*0020*/ 	.word	0x00000000
.L_5:


//--------------------- .nv.compat                --------------------------
	.section	.nv.compat,"",@"SHT_CUDA_COMPAT_INFO"
	.align	4
        /*0000*/ 	.byte	0x02, 0x09, 0x00, 0x00, 0x02, 0x02, 0x01, 0x00, 0x02, 0x05, 0x05, 0x00, 0x03, 0x07, 0x01, 0x01
        /*0010*/ 	.byte	0x02, 0x03, 0x00, 0x00, 0x02, 0x06, 0x01, 0x00, 0x04, 0x0b, 0x08, 0x00, 0x09, 0x00, 0x00, 0x00
        /*0020*/ 	.byte	0x00, 0x00, 0x00, 0x00


//--------------------- .nv.info._Z12tiled_matmulPfS_S_i --------------------------
	.section	.nv.info._Z12tiled_matmulPfS_S_i,"",@"SHT_CUDA_INFO"
	.sectionflags	@""
	.align	4


	//----- nvinfo : EIATTR_CUDA_API_VERSION
	.align		4
        /*0000*/ 	.byte	0x04, 0x37
        /*0002*/ 	.short	(.L_7 - .L_6)
.L_6:
        /*0004*/ 	.word	0x00000082


	//----- nvinfo : EIATTR_KPARAM_INFO
	.align		4
.L_7:
        /*0008*/ 	.byte	0x04, 0x17
        /*000a*/ 	.short	(.L_9 - .L_8)
.L_8:
        /*000c*/ 	.word	0x00000000
        /*0010*/ 	.short	0x0003
        /*0012*/ 	.short	0x0018
        /*0014*/ 	.byte	0x00, 0xf0, 0x11, 0x00


	//----- nvinfo : EIATTR_KPARAM_INFO
	.align		4
.L_9:
        /*0018*/ 	.byte	0x04, 0x17
        /*001a*/ 	.short	(.L_11 - .L_10)
.L_10:
        /*001c*/ 	.word	0x00000000
        /*0020*/ 	.short	0x0002
        /*0022*/ 	.short	0x0010
        /*0024*/ 	.byte	0x00, 0xf5, 0x21, 0x00


	//----- nvinfo : EIATTR_KPARAM_INFO
	.align		4
.L_11:
        /*0028*/ 	.byte	0x04, 0x17
        /*002a*/ 	.short	(.L_13 - .L_12)
.L_12:
        /*002c*/ 	.word	0x00000000
        /*0030*/ 	.short	0x0001
        /*0032*/ 	.short	0x0008
        /*0034*/ 	.byte	0x00, 0xf5, 0x21, 0x00


	//----- nvinfo : EIATTR_KPARAM_INFO
	.align		4
.L_13:
        /*0038*/ 	.byte	0x04, 0x17
        /*003a*/ 	.short	(.L_15 - .L_14)
.L_14:
        /*003c*/ 	.word	0x00000000
        /*0040*/ 	.short	0x0000
        /*0042*/ 	.short	0x0000
        /*0044*/ 	.byte	0x00, 0xf5, 0x21, 0x00


	//----- nvinfo : EIATTR_SPARSE_MMA_MASK
	.align		4
.L_15:
        /*0048*/ 	.byte	0x03, 0x50
        /*004a*/ 	.short	0x0000


	//----- nvinfo : EIATTR_MAXREG_COUNT
	.align		4
        /*004c*/ 	.byte	0x03, 0x1b
        /*004e*/ 	.short	0x00ff


	//----- nvinfo : EIATTR_NUM_BARRIERS
	.align		4
        /*0050*/ 	.byte	0x02, 0x4c
        /*0052*/ 	.byte	0x01
	.zero		1


	//----- nvinfo : EIATTR_MERCURY_ISA_VERSION
	.align		4
        /*0054*/ 	.byte	0x03, 0x5f
        /*0056*/ 	.short	0x0101


	//----- nvinfo : EIATTR_VRC_CTA_INIT_COUNT
	.align		4
        /*0058*/ 	.byte	0x02, 0x4a
	.zero		1
	.zero		1


	//----- nvinfo : EIATTR_EXIT_INSTR_OFFSETS
	.align		4
        /*005c*/ 	.byte	0x04, 0x1c
        /*005e*/ 	.short	(.L_17 - .L_16)


	//   ....[0]....
.L_16:
        /*0060*/ 	.word	0x00000c00


	//----- nvinfo : EIATTR_CBANK_PARAM_SIZE
	.align		4
.L_17:
        /*0064*/ 	.byte	0x03, 0x19
        /*0066*/ 	.short	0x001c


	//----- nvinfo : EIATTR_PARAM_CBANK
	.align		4
        /*0068*/ 	.byte	0x04, 0x0a
        /*006a*/ 	.short	(.L_19 - .L_18)
	.align		4
.L_18:
        /*006c*/ 	.word	index@(.nv.constant0._Z12tiled_matmulPfS_S_i)
        /*0070*/ 	.short	0x0380
        /*0072*/ 	.short	0x001c


	//----- nvinfo : EIATTR_SW_WAR
	.align		4
.L_19:
        /*0074*/ 	.byte	0x04, 0x36
        /*0076*/ 	.short	(.L_21 - .L_20)
.L_20:
        /*0078*/ 	.word	0x00000008
.L_21:


//--------------------- .nv.callgraph             --------------------------
	.section	.nv.callgraph,"",@"SHT_CUDA_CALLGRAPH"
	.align	4
	.sectionentsize	8
	.align		4
        /*0000*/ 	.word	0x00000000
	.align		4
        /*0004*/ 	.word	0xffffffff
	.align		4
        /*0008*/ 	.word	0x00000000
	.align		4
        /*000c*/ 	.word	0xfffffffe
	.align		4
        /*0010*/ 	.word	0x00000000
	.align		4
        /*0014*/ 	.word	0xfffffffd
	.align		4
        /*0018*/ 	.word	0x00000000
	.align		4
        /*001c*/ 	.word	0xfffffffc


//--------------------- .text._Z12tiled_matmulPfS_S_i --------------------------
	.section	.text._Z12tiled_matmulPfS_S_i,"ax",@progbits
	.align	128
        .global         _Z12tiled_matmulPfS_S_i
        .type           _Z12tiled_matmulPfS_S_i,@function
        .size           _Z12tiled_matmulPfS_S_i,(.L_x_3 - _Z12tiled_matmulPfS_S_i)
        .other          _Z12tiled_matmulPfS_S_i,@"STO_CUDA_ENTRY STV_DEFAULT"
_Z12tiled_matmulPfS_S_i:
.text._Z12tiled_matmulPfS_S_i:
[----:B------:R-:W-:Y:S01]  /*0000*/  LDC R1, c[0x0][0x37c] ;  /* 0x0000df00ff017b82 */ /* 0x000fe20000000800 */
[----:B------:R-:W0:Y:S07]  /*0010*/  S2R R5, SR_CTAID.Y ;  /* 0x0000000000057919 */ /* 0x000e2e0000002600 */
[----:B------:R-:W1:Y:S01]  /*0020*/  LDC R0, c[0x0][0x398] ;  /* 0x0000e600ff007b82 */ /* 0x000e620000000800 */
[----:B------:R-:W2:Y:S01]  /*0030*/  LDCU.64 UR8, c[0x0][0x358] ;  /* 0x00006b00ff0877ac */ /* 0x000ea20008000a00 */
[----:B------:R-:W-:Y:S01]  /*0040*/  HFMA2 R11, -RZ, RZ, 0, 0 ;  /* 0x00000000ff0b7431 */ /* 0x000fe200000001ff */
[----:B------:R-:W0:Y:S01]  /*0050*/  S2R R8, SR_TID.Y ;  /* 0x0000000000087919 */ /* 0x000e220000002200 */
[----:B------:R-:W3:Y:S04]  /*0060*/  S2R R7, SR_CTAID.X ;  /* 0x0000000000077919 */ /* 0x000ee80000002500 */
[----:B------:R-:W4:Y:S01]  /*0070*/  LDC.64 R22, c[0x0][0x390] ;  /* 0x0000e400ff167b82 */ /* 0x000f220000000a00 */
[----:B------:R-:W3:Y:S01]  /*0080*/  S2R R9, SR_TID.X ;  /* 0x0000000000097919 */ /* 0x000ee20000002100 */
[----:B-1----:R-:W-:-:S02]  /*0090*/  ISETP.GE.AND P0, PT, R0, 0x40, PT ;  /* 0x000000400000780c */ /* 0x002fc40003f06270 */
[----:B0-----:R-:W-:Y:S02]  /*00a0*/  LEA R5, R5, R8, 0x6 ;  /* 0x0000000805057211 */ /* 0x001fe400078e30ff */
[----:B---3--:R-:W-:-:S05]  /*00b0*/  LEA R2, R7, R9, 0x6 ;  /* 0x0000000907027211 */ /* 0x008fca00078e30ff */
[----:B------:R-:W-:-:S04]  /*00c0*/  IMAD R3, R5, R0, R2 ;  /* 0x0000000005037224 */ /* 0x000fc800078e0202 */
[----:B----4-:R-:W-:Y:S01]  /*00d0*/  IMAD.WIDE R22, R3, 0x4, R22 ;  /* 0x0000000403167825 */ /* 0x010fe200078e0216 */
[----:B--2---:R-:W-:Y:S06]  /*00e0*/  @!P0 BRA `(.L_x_0) ;  /* 0x0000000800c08947 */ /* 0x004fec0003800000 */
[----:B------:R-:W0:Y:S01]  /*00f0*/  S2UR UR6, SR_CgaCtaId ;  /* 0x00000000000679c3 */ /* 0x000e220000008800 */
[----:B------:R-:W-:Y:S01]  /*0100*/  UMOV UR4, 0x400 ;  /* 0x0000040000047882 */ /* 0x000fe20000000000 */
[----:B------:R-:W-:Y:S01]  /*0110*/  SHF.R.S32.HI R3, RZ, 0x1f, R0 ;  /* 0x0000001fff037819 */ /* 0x000fe20000011400 */
[----:B------:R-:W-:Y:S01]  /*0120*/  UIADD3 UR5, UPT, UPT, UR4, 0x4000, URZ ;  /* 0x0000400004057890 */ /* 0x000fe2000fffe0ff */
[-CC-:B------:R-:W-:Y:S01]  /*0130*/  IMAD R2, R8, R0.reuse, R9.reuse ;  /* 0x0000000008027224 */ /* 0x180fe200078e0209 */
[----:B------:R-:W-:Y:S02]  /*0140*/  MOV R11, RZ ;  /* 0x000000ff000b7202 */ /* 0x000fe40000000f00 */
[----:B------:R-:W-:Y:S01]  /*0150*/  LEA.HI R4, R3, R0, RZ, 0x6 ;  /* 0x0000000003047211 */ /* 0x000fe200078f30ff */
[----:B------:R-:W1:Y:S01]  /*0160*/  LDC.64 R20, c[0x0][0x380] ;  /* 0x0000e000ff147b82 */ /* 0x000e620000000a00 */
[----:B------:R-:W-:Y:S01]  /*0170*/  LEA R3, R7, R2, 0x6 ;  /* 0x0000000207037211 */ /* 0x000fe200078e30ff */
[----:B------:R-:W-:Y:S01]  /*0180*/  IMAD R2, R5, R0, R9 ;  /* 0x0000000005027224 */ /* 0x000fe200078e0209 */
[----:B------:R-:W-:-:S04]  /*0190*/  SHF.R.S32.HI R4, RZ, 0x6, R4 ;  /* 0x00000006ff047819 */ /* 0x000fc80000011404 */
[----:B------:R-:W-:Y:S01]  /*01a0*/  IADD3 R4, PT, PT, -R4, RZ, RZ ;  /* 0x000000ff04047210 */ /* 0x000fe20007ffe1ff */
[----:B------:R-:W2:Y:S01]  /*01b0*/  LDC.64 R18, c[0x0][0x388] ;  /* 0x0000e200ff127b82 */ /* 0x000ea20000000a00 */
[----:B0-----:R-:W-:Y:S02]  /*01c0*/  ULEA UR4, UR6, UR4, 0x18 ;  /* 0x0000000406047291 */ /* 0x001fe4000f8ec0ff */
[----:B------:R-:W-:-:S04]  /*01d0*/  ULEA UR5, UR6, UR5, 0x18 ;  /* 0x0000000506057291 */ /* 0x000fc8000f8ec0ff */
[C---:B------:R-:W-:Y:S02]  /*01e0*/  LEA R16, R8.reuse, UR4, 0x8 ;  /* 0x0000000408107c11 */ /* 0x040fe4000f8e40ff */
[C---:B------:R-:W-:Y:S02]  /*01f0*/  LEA R6, R9.reuse, UR5, 0x2 ;  /* 0x0000000509067c11 */ /* 0x040fe4000f8e10ff */
[----:B------:R-:W-:Y:S02]  /*0200*/  LEA R7, R9, R16, 0x2 ;  /* 0x0000001009077211 */ /* 0x000fe400078e10ff */
[----:B------:R-:W-:-:S07]  /*0210*/  LEA R5, R8, R6, 0x8 ;  /* 0x0000000608057211 */ /* 0x000fce00078e40ff */
.L_x_1:
[----:B-1----:R-:W-:-:S04]  /*0220*/  IMAD.WIDE R24, R2, 0x4, R20 ;  /* 0x0000000402187825 */ /* 0x002fc800078e0214 */
[----:B--2---:R-:W-:Y:S02]  /*0230*/  IMAD.WIDE.U32 R8, R3, 0x4, R18 ;  /* 0x0000000403087825 */ /* 0x004fe400078e0012 */
[----:B------:R-:W2:Y:S04]  /*0240*/  LDG.E R24, desc[UR8][R24.64] ;  /* 0x0000000818187981 */ /* 0x000ea8000c1e1900 */
[----:B------:R-:W3:Y:S01]  /*0250*/  LDG.E R26, desc[UR8][R8.64] ;  /* 0x00000008081a7981 */ /* 0x000ee2000c1e1900 */
[----:B------:R-:W-:Y:S02]  /*0260*/  IADD3 R4, PT, PT, R4, 0x1, RZ ;  /* 0x0000000104047810 */ /* 0x000fe40007ffe0ff */
[----:B------:R-:W-:Y:S02]  /*0270*/  IADD3 R2, PT, PT, R2, 0x40, RZ ;  /* 0x0000004002027810 */ /* 0x000fe40007ffe0ff */
[----:B------:R-:W-:-:S02]  /*0280*/  ISETP.NE.AND P0, PT, R4, RZ, PT ;  /* 0x000000ff0400720c */ /* 0x000fc40003f05270 */
[----:B------:R-:W-:Y:S01]  /*0290*/  LEA R3, R0, R3, 0x6 ;  /* 0x0000000300037211 */ /* 0x000fe200078e30ff */
[----:B--2---:R-:W-:Y:S04]  /*02a0*/  STS [R7], R24 ;  /* 0x0000001807007388 */ /* 0x004fe80000000800 */
[----:B---3--:R-:W-:Y:S01]  /*02b0*/  STS [R5], R26 ;  /* 0x0000001a05007388 */ /* 0x008fe20000000800 */
[----:B------:R-:W-:Y:S06]  /*02c0*/  BAR.SYNC.DEFER_BLOCKING 0x0 ;  /* 0x0000000000007b1d */ /* 0x000fec0000010000 */
[----:B------:R-:W-:Y:S04]  /*02d0*/  LDS R10, [R6] ;  /* 0x00000000060a7984 */ /* 0x000fe80000000800 */
[----:B------:R-:W0:Y:S04]  /*02e0*/  LDS.128 R12, [R16] ;  /* 0x00000000100c7984 */ /* 0x000e280000000c00 */
[----:B------:R-:W1:Y:S04]  /*02f0*/  LDS R27, [R6+0x100] ;  /* 0x00010000061b7984 */ /* 0x000e680000000800 */
[----:B------:R-:W2:Y:S04]  /*0300*/  LDS R17, [R6+0x200] ;  /* 0x0002000006117984 */ /* 0x000ea80000000800 */
[----:B------:R-:W3:Y:S04]  /*0310*/  LDS R29, [R6+0x300] ;  /* 0x00030000061d7984 */ /* 0x000ee80000000800 */
[----:B------:R-:W-:Y:S01]  /*0320*/  LDS R25, [R6+0x700] ;  /* 0x0007000006197984 */ /* 0x000fe20000000800 */
[----:B0-----:R-:W-:-:S03]  /*0330*/  FFMA R10, R12, R10, R11 ;  /* 0x0000000a0c0a7223 */ /* 0x001fc6000000000b */
[----:B------:R-:W-:Y:S01]  /*0340*/  LDS R12, [R6+0x500] ;  /* 0x00050000060c7984 */ /* 0x000fe20000000800 */
[----:B-1----:R-:W-:-:S03]  /*0350*/  FFMA R28, R27, R13, R10 ;  /* 0x0000000d1b1c7223 */ /* 0x002fc6000000000a */
[----:B------:R-:W-:Y:S01]  /*0360*/  LDS R13, [R6+0x400] ;  /* 0x00040000060d7984 */ /* 0x000fe20000000800 */
[----:B--2---:R-:W-:-:S03]  /*0370*/  FFMA R14, R17, R14, R28 ;  /* 0x0000000e110e7223 */ /* 0x004fc6000000001c */
[----:B------:R-:W0:Y:S01]  /*0380*/  LDS.128 R8, [R16+0x10] ;  /* 0x0000100010087984 */ /* 0x000e220000000c00 */
[----:B---3--:R-:W-:-:S03]  /*0390*/  FFMA R15, R29, R15, R14 ;  /* 0x0000000f1d0f7223 */ /* 0x008fc6000000000e */
[----:B------:R-:W1:Y:S01]  /*03a0*/  LDS R17, [R6+0x600] ;  /* 0x0006000006117984 */ /* 0x000e620000000800 */
[----:B0-----:R-:W-:-:S03]  /*03b0*/  FFMA R13, R8, R13, R15 ;  /* 0x0000000d080d7223 */ /* 0x001fc6000000000f */
[----:B------:R-:W-:Y:S01]  /*03c0*/  LDS R8, [R6+0x900] ;  /* 0x0009000006087984 */ /* 0x000fe20000000800 */
[----:B------:R-:W-:-:S03]  /*03d0*/  FFMA R24, R12, R9, R13 ;  /* 0x000000090c187223 */ /* 0x000fc6000000000d */
[----:B------:R-:W-:Y:S01]  /*03e0*/  LDS R9, [R6+0x800] ;  /* 0x0008000006097984 */ /* 0x000fe20000000800 */
[----:B-1----:R-:W-:-:S03]  /*03f0*/  FFMA R10, R17, R10, R24 ;  /* 0x0000000a110a7223 */ /* 0x002fc60000000018 */
[----:B------:R-:W0:Y:S01]  /*0400*/  LDS.128 R12, [R16+0x20] ;  /* 0x00002000100c7984 */ /* 0x000e220000000c00 */
[----:B------:R-:W-:-:S03]  /*0410*/  FFMA R11, R25, R11, R10 ;  /* 0x0000000b190b7223 */ /* 0x000fc6000000000a */
[----:B------:R-:W1:Y:S04]  /*0420*/  LDS R17, [R6+0xa00] ;  /* 0x000a000006117984 */ /* 0x000e680000000800 */
[----:B------:R-:W2:Y:S01]  /*0430*/  LDS R25, [R6+0xb00] ;  /* 0x000b000006197984 */ /* 0x000ea20000000800 */
[----:B0-----:R-:W-:-:S03]  /*0440*/  FFMA R9, R12, R9, R11 ;  /* 0x000000090c097223 */ /* 0x001fc6000000000b */
[----:B------:R-:W-:Y:S01]  /*0450*/  LDS R12, [R6+0xd00] ;  /* 0x000d0000060c7984 */ /* 0x000fe20000000800 */
[----:B------:R-:W-:-:S03]  /*0460*/  FFMA R24, R8, R13, R9 ;  /* 0x0000000d08187223 */ /* 0x000fc60000000009 */
[----:B------:R-:W-:Y:S01]  /*0470*/  LDS R13, [R6+0xc00] ;  /* 0x000c0000060d7984 */ /* 0x000fe20000000800 */
[----:B-1----:R-:W-:-:S03]  /*0480*/  FFMA R14, R17, R14, R24 ;  /* 0x0000000e110e7223 */ /* 0x002fc60000000018 */
[----:B------:R-:W0:Y:S01]  /*0490*/  LDS.128 R8, [R16+0x30] ;  /* 0x0000300010087984 */ /* 0x000e220000000c00 */
[----:B--2---:R-:W-:-:S03]  /*04a0*/  FFMA R15, R25, R15, R14 ;  /* 0x0000000f190f7223 */ /* 0x004fc6000000000e */
        /* <DEDUP_REMOVED lines=91> */
[----:B------:R-:W-:Y:S04]  /*0a60*/  LDS R24, [R6+0x3900] ;  /* 0x0039000006187984 */ /* 0x000fe80000000800 */
[----:B------:R-:W-:Y:S01]  /*0a70*/  LDS R17, [R6+0x3a00] ;  /* 0x003a000006117984 */ /* 0x000fe20000000800 */
[----:B0-----:R-:W-:-:S03]  /*0a80*/  FFMA R13, R8, R13, R15 ;  /* 0x0000000d080d7223 */ /* 0x001fc6000000000f */
[----:B------:R-:W0:Y:S01]  /*0a90*/  LDS R8, [R6+0x3700] ;  /* 0x0037000006087984 */ /* 0x000e220000000800 */
[----:B------:R-:W-:-:S03]  /*0aa0*/  FFMA R26, R12, R9, R13 ;  /* 0x000000090c1a7223 */ /* 0x000fc6000000000d */
[----:B------:R-:W-:Y:S01]  /*0ab0*/  LDS R9, [R6+0x3800] ;  /* 0x0038000006097984 */ /* 0x000fe20000000800 */
[----:B-1----:R-:W-:-:S03]  /*0ac0*/  FFMA R25, R25, R10, R26 ;  /* 0x0000000a19197223 */ /* 0x002fc6000000001a */
[----:B------:R-:W1:Y:S01]  /*0ad0*/  LDS.128 R12, [R16+0xe0] ;  /* 0x0000e000100c7984 */ /* 0x000e620000000c00 */
[----:B0-----:R-:W-:-:S03]  /*0ae0*/  FFMA R11, R8, R11, R25 ;  /* 0x0000000b080b7223 */ /* 0x001fc60000000019 */
[----:B------:R-:W-:Y:S01]  /*0af0*/  LDS R25, [R6+0x3f00] ;  /* 0x003f000006197984 */ /* 0x000fe20000000800 */
[----:B-1----:R-:W-:-:S03]  /*0b00*/  FFMA R9, R12, R9, R11 ;  /* 0x000000090c097223 */ /* 0x002fc6000000000b */
[----:B------:R-:W0:Y:S01]  /*0b10*/  LDS R12, [R6+0x3b00] ;  /* 0x003b0000060c7984 */ /* 0x000e220000000800 */
[----:B------:R-:W-:-:S03]  /*0b20*/  FFMA R26, R24, R13, R9 ;  /* 0x0000000d181a7223 */ /* 0x000fc60000000009 */
[----:B------:R-:W-:Y:S01]  /*0b30*/  LDS R13, [R6+0x3c00] ;  /* 0x003c0000060d7984 */ /* 0x000fe20000000800 */
[----:B------:R-:W-:-:S03]  /*0b40*/  FFMA R17, R17, R14, R26 ;  /* 0x0000000e11117223 */ /* 0x000fc6000000001a */
[----:B------:R-:W1:Y:S04]  /*0b50*/  LDS.128 R8, [R16+0xf0] ;  /* 0x0000f00010087984 */ /* 0x000e680000000c00 */
[----:B------:R-:W2:Y:S04]  /*0b60*/  LDS R24, [R6+0x3d00] ;  /* 0x003d000006187984 */ /* 0x000ea80000000800 */
[----:B------:R-:W3:Y:S01]  /*0b70*/  LDS R14, [R6+0x3e00] ;  /* 0x003e0000060e7984 */ /* 0x000ee20000000800 */
[----:B0-----:R-:W-:-:S04]  /*0b80*/  FFMA R15, R12, R15, R17 ;  /* 0x0000000f0c0f7223 */ /* 0x001fc80000000011 */
[----:B-1----:R-:W-:-:S04]  /*0b90*/  FFMA R13, R8, R13, R15 ;  /* 0x0000000d080d7223 */ /* 0x002fc8000000000f */
[----:B--2---:R-:W-:-:S04]  /*0ba0*/  FFMA R9, R24, R9, R13 ;  /* 0x0000000918097223 */ /* 0x004fc8000000000d */
[----:B---3--:R-:W-:-:S04]  /*0bb0*/  FFMA R10, R14, R10, R9 ;  /* 0x0000000a0e0a7223 */ /* 0x008fc80000000009 */
[----:B------:R-:W-:Y:S01]  /*0bc0*/  FFMA R11, R25, R11, R10 ;  /* 0x0000000b190b7223 */ /* 0x000fe2000000000a */
[----:B------:R-:W-:Y:S06]  /*0bd0*/  BAR.SYNC.DEFER_BLOCKING 0x0 ;  /* 0x0000000000007b1d */ /* 0x000fec0000010000 */
[----:B------:R-:W-:Y:S05]  /*0be0*/  @P0 BRA `(.L_x_1) ;  /* 0xfffffff4008c0947 */ /* 0x000fea000383ffff */
.L_x_0:
[----:B------:R-:W-:Y:S01]  /*0bf0*/  STG.E desc[UR8][R22.64], R11 ;  /* 0x0000000b16007986 */ /* 0x000fe2000c101908 */
[----:B------:R-:W-:Y:S05]  /*0c00*/  EXIT ;  /* 0x000000000000794d */ /* 0x000fea0003800000 */
.L_x_2:
[----:B------:R-:W-:-:S00]  /*0c10*/  BRA `(.L_x_2) ;  /* 0xfffffffc00fc7947 */ /* 0x000fc0000383ffff */
[----:B------:R-:W-:-:S00]  /*0c20*/  NOP ;  /* 0x0000000000007918 */ /* 0x000fc00000000000 */
        /* <DEDUP_REMOVED lines=13> */
.L_x_3:


//--------------------- .nv.shared._Z12tiled_matmulPfS_S_i --------------------------
	.section	.nv.shared._Z12tiled_matmulPfS_S_i,"aw",@nobits
	.sectionflags	@""
	.align	4
.nv.shared._Z12tiled_matmulPfS_S_i:
	.zero		33792


//--------------------- .nv.shared.reserved.0     --------------------------
	.section	.nv.shared.reserved.0,"aw",@nobits
	.weak		__nv_reservedSMEM_offset_0_alias
	.size		__nv_reservedSMEM_offset_0_alias, 0, 64
	.other		__nv_reservedSMEM_offset_0_alias,@"STO_CUDA_RESERVED_SHARED STV_DEFAULT"
__nv_reservedSMEM_offset_0_alias:
	.zero		0
	.zero		64


//--------------------- .nv.constant0._Z12tiled_matmulPfS_S_i --------------------------
	.section	.nv.constant0._Z12tiled_matmulPfS_S_i,"a",@progbits
	.sectionflags	@""
	.align	4
.nv.constant0._Z12tiled_matmulPfS_S_i:
	.zero		924


//--------------------- SYMBOLS --------------------------

	.type		.nv.reservedSmem.offset0,@object
	.size		.nv.reservedSmem.offset0,0x4
	.type		.nv.reservedSmem.cap,@object
	.size		.nv.reservedSmem.cap,0x4
